//
// Generated by NVIDIA NVVM Compiler
//
// Compiler Build ID: CL-36424714
// Cuda compilation tools, release 13.0, V13.0.88
// Based on NVVM 20.0.0
//

.version 9.0
.target sm_100
.address_size 64


.entry _Z11kernel_funcm(
	.param .u64 _Z11kernel_funcm_param_0
)
{
	.local .align 8 .b8 	__local_depot0[8];
	.reg .b64 	%SP;
	.reg .b64 	%SPL;
	.reg .pred 	%p<10>;
	.reg .b64 	%rd<78>;

	mov.u64 	%SPL, __local_depot0;
	cvta.local.u64 	%SP, %SPL;
	ld.param.u64 	%rd9, [_Z11kernel_funcm_param_0];
	setp.eq.s64 	%p1, %rd9, 0;
	@%p1 bra 	$L__BB0_13;
	setp.lt.u64 	%p2, %rd9, 16;
	@%p2 bra 	$L__BB0_4;
	and.b64  	%rd76, %rd9, -16;
	add.u64 	%rd26, %SP, 0;
$L__BB0_3:
	.pragma "nounroll";
	// begin inline asm
	mov.u64 %rd10, %globaltimer;
	// end inline asm
	cvta.to.local.u64 	%rd27, %rd26;
	st.local.u64 	[%rd27], %rd10;
	ld.local.u64 	%rd28, [%rd27];
	// begin inline asm
	mov.u64 %rd11, %globaltimer;
	// end inline asm
	st.local.u64 	[%rd27], %rd11;
	ld.local.u64 	%rd29, [%rd27];
	// begin inline asm
	mov.u64 %rd12, %globaltimer;
	// end inline asm
	st.local.u64 	[%rd27], %rd12;
	ld.local.u64 	%rd30, [%rd27];
	// begin inline asm
	mov.u64 %rd13, %globaltimer;
	// end inline asm
	st.local.u64 	[%rd27], %rd13;
	ld.local.u64 	%rd31, [%rd27];
	// begin inline asm
	mov.u64 %rd14, %globaltimer;
	// end inline asm
	st.local.u64 	[%rd27], %rd14;
	ld.local.u64 	%rd32, [%rd27];
	// begin inline asm
	mov.u64 %rd15, %globaltimer;
	// end inline asm
	st.local.u64 	[%rd27], %rd15;
	ld.local.u64 	%rd33, [%rd27];
	// begin inline asm
	mov.u64 %rd16, %globaltimer;
	// end inline asm
	st.local.u64 	[%rd27], %rd16;
	ld.local.u64 	%rd34, [%rd27];
	// begin inline asm
	mov.u64 %rd17, %globaltimer;
	// end inline asm
	st.local.u64 	[%rd27], %rd17;
	ld.local.u64 	%rd35, [%rd27];
	// begin inline asm
	mov.u64 %rd18, %globaltimer;
	// end inline asm
	st.local.u64 	[%rd27], %rd18;
	ld.local.u64 	%rd36, [%rd27];
	// begin inline asm
	mov.u64 %rd19, %globaltimer;
	// end inline asm
	st.local.u64 	[%rd27], %rd19;
	ld.local.u64 	%rd37, [%rd27];
	// begin inline asm
	mov.u64 %rd20, %globaltimer;
	// end inline asm
	st.local.u64 	[%rd27], %rd20;
	ld.local.u64 	%rd38, [%rd27];
	// begin inline asm
	mov.u64 %rd21, %globaltimer;
	// end inline asm
	st.local.u64 	[%rd27], %rd21;
	ld.local.u64 	%rd39, [%rd27];
	// begin inline asm
	mov.u64 %rd22, %globaltimer;
	// end inline asm
	st.local.u64 	[%rd27], %rd22;
	ld.local.u64 	%rd40, [%rd27];
	// begin inline asm
	mov.u64 %rd23, %globaltimer;
	// end inline asm
	st.local.u64 	[%rd27], %rd23;
	ld.local.u64 	%rd41, [%rd27];
	// begin inline asm
	mov.u64 %rd24, %globaltimer;
	// end inline asm
	st.local.u64 	[%rd27], %rd24;
	ld.local.u64 	%rd42, [%rd27];
	// begin inline asm
	mov.u64 %rd25, %globaltimer;
	// end inline asm
	st.local.u64 	[%rd27], %rd25;
	ld.local.u64 	%rd43, [%rd27];
	add.s64 	%rd76, %rd76, -16;
	setp.ne.s64 	%p3, %rd76, 0;
	@%p3 bra 	$L__BB0_3;
$L__BB0_4:
	and.b64  	%rd4, %rd9, 15;
	setp.eq.s64 	%p4, %rd4, 0;
	@%p4 bra 	$L__BB0_13;
	and.b64  	%rd5, %rd9, 7;
	setp.lt.u64 	%p5, %rd4, 8;
	@%p5 bra 	$L__BB0_7;
	// begin inline asm
	mov.u64 %rd44, %globaltimer;
	// end inline asm
	add.u64 	%rd53, %SPL, 0;
	st.local.u64 	[%rd53], %rd44;
	ld.local.u64 	%rd54, [%rd53];
	// begin inline asm
	mov.u64 %rd45, %globaltimer;
	// end inline asm
	st.local.u64 	[%rd53], %rd45;
	ld.local.u64 	%rd55, [%rd53];
	// begin inline asm
	mov.u64 %rd46, %globaltimer;
	// end inline asm
	st.local.u64 	[%rd53], %rd46;
	ld.local.u64 	%rd56, [%rd53];
	// begin inline asm
	mov.u64 %rd47, %globaltimer;
	// end inline asm
	st.local.u64 	[%rd53], %rd47;
	ld.local.u64 	%rd57, [%rd53];
	// begin inline asm
	mov.u64 %rd48, %globaltimer;
	// end inline asm
	st.local.u64 	[%rd53], %rd48;
	ld.local.u64 	%rd58, [%rd53];
	// begin inline asm
	mov.u64 %rd49, %globaltimer;
	// end inline asm
	st.local.u64 	[%rd53], %rd49;
	ld.local.u64 	%rd59, [%rd53];
	// begin inline asm
	mov.u64 %rd50, %globaltimer;
	// end inline asm
	st.local.u64 	[%rd53], %rd50;
	ld.local.u64 	%rd60, [%rd53];
	// begin inline asm
	mov.u64 %rd51, %globaltimer;
	// end inline asm
	st.local.u64 	[%rd53], %rd51;
	ld.local.u64 	%rd61, [%rd53];
$L__BB0_7:
	setp.eq.s64 	%p6, %rd5, 0;
	@%p6 bra 	$L__BB0_13;
	and.b64  	%rd77, %rd9, 3;
	setp.lt.u64 	%p7, %rd5, 4;
	@%p7 bra 	$L__BB0_10;
	// begin inline asm
	mov.u64 %rd62, %globaltimer;
	// end inline asm
	add.u64 	%rd67, %SPL, 0;
	st.local.u64 	[%rd67], %rd62;
	ld.local.u64 	%rd68, [%rd67];
	// begin inline asm
	mov.u64 %rd63, %globaltimer;
	// end inline asm
	st.local.u64 	[%rd67], %rd63;
	ld.local.u64 	%rd69, [%rd67];
	// begin inline asm
	mov.u64 %rd64, %globaltimer;
	// end inline asm
	st.local.u64 	[%rd67], %rd64;
	ld.local.u64 	%rd70, [%rd67];
	// begin inline asm
	mov.u64 %rd65, %globaltimer;
	// end inline asm
	st.local.u64 	[%rd67], %rd65;
	ld.local.u64 	%rd71, [%rd67];
$L__BB0_10:
	setp.eq.s64 	%p8, %rd77, 0;
	@%p8 bra 	$L__BB0_13;
	add.u64 	%rd73, %SP, 0;
$L__BB0_12:
	.pragma "nounroll";
	// begin inline asm
	mov.u64 %rd72, %globaltimer;
	// end inline asm
	cvta.to.local.u64 	%rd74, %rd73;
	st.local.u64 	[%rd74], %rd72;
	ld.local.u64 	%rd75, [%rd74];
	add.s64 	%rd77, %rd77, -1;
	setp.ne.s64 	%p9, %rd77, 0;
	@%p9 bra 	$L__BB0_12;
$L__BB0_13:
	ret;

}


// ===== COMPILED SASS (sm_100) =====

	.target	sm_100

	.elftype	@"ET_EXEC"


//--------------------- .note.nv.tkinfo           --------------------------
	.section	.note.nv.tkinfo,"",@"SHT_NOTE"
	.sectionflags	@"SHF_NOTE_NV_TKINFO"
	.tkinfo
        /*0018*/ 	.word	0x00000002
        /*0030*/ 	.string	""
        /*0030*/ 	.string	"ptxas"
        /*0030*/ 	.string	"Cuda compilation tools, release 13.0, V13.0.88"
        /*0030*/ 	.string	"Build cuda_13.0.r13.0/compiler.36424714_0"
        /*0030*/ 	.string	"-arch sm_100 -m 64 "



//--------------------- .note.nv.cuinfo           --------------------------
	.section	.note.nv.cuinfo,"",@"SHT_NOTE"
	.sectionflags	@"SHF_NOTE_NV_CUINFO"
        /*0018*/ 	.short	0x0002
        /*001a*/ 	.short	0x0064
        /*001c*/ 	.short	0x0082
	.zero		2


//--------------------- .nv.info                  --------------------------
	.section	.nv.info,"",@"SHT_CUDA_INFO"
	.align	4


	//----- nvinfo : EIATTR_REGCOUNT
	.align		4
        /*0000*/ 	.byte	0x04, 0x2f
        /*0002*/ 	.short	(.L_1 - .L_0)
	.align		4
.L_0:
        /*0004*/ 	.word	index@(_Z11kernel_funcm)
        /*0008*/ 	.word	0x0000000a


	//----- nvinfo : EIATTR_FRAME_SIZE
	.align		4
.L_1:
        /*000c*/ 	.byte	0x04, 0x11
        /*000e*/ 	.short	(.L_3 - .L_2)
	.align		4
.L_2:
        /*0010*/ 	.word	index@(_Z11kernel_funcm)
        /*0014*/ 	.word	0x00000008


	//----- nvinfo : EIATTR_MIN_STACK_SIZE
	.align		4
.L_3:
        /*0018*/ 	.byte	0x04, 0x12
        /*001a*/ 	.short	(.L_5 - .L_4)
	.align		4
.L_4:
        /*001c*/ 	.word	index@(_Z11kernel_funcm)
        /*0020*/ 	.word	0x00000008
.L_5:


//--------------------- .nv.compat                --------------------------
	.section	.nv.compat,"",@"SHT_CUDA_COMPAT_INFO"
	.align	4
        /*0000*/ 	.byte	0x02, 0x09, 0x00, 0x00, 0x02, 0x02, 0x01, 0x00, 0x02, 0x05, 0x05, 0x00, 0x03, 0x07, 0x01, 0x01
        /*0010*/ 	.byte	0x02, 0x03, 0x00, 0x00, 0x02, 0x06, 0x01, 0x00, 0x04, 0x0b, 0x08, 0x00, 0x09, 0x00, 0x00, 0x00
        /*0020*/ 	.byte	0x00, 0x00, 0x00, 0x00


//--------------------- .nv.info._Z11kernel_funcm --------------------------
	.section	.nv.info._Z11kernel_funcm,"",@"SHT_CUDA_INFO"
	.sectionflags	@""
	.align	4


	//----- nvinfo : EIATTR_CUDA_API_VERSION
	.align		4
        /*0000*/ 	.byte	0x04, 0x37
        /*0002*/ 	.short	(.L_7 - .L_6)
.L_6:
        /*0004*/ 	.word	0x00000082


	//----- nvinfo : EIATTR_KPARAM_INFO
	.align		4
.L_7:
        /*0008*/ 	.byte	0x04, 0x17
        /*000a*/ 	.short	(.L_9 - .L_8)
.L_8:
        /*000c*/ 	.word	0x00000000
        /*0010*/ 	.short	0x0000
        /*0012*/ 	.short	0x0000
        /*0014*/ 	.byte	0x00, 0xf0, 0x21, 0x00


	//----- nvinfo : EIATTR_SPARSE_MMA_MASK
	.align		4
.L_9:
        /*0018*/ 	.byte	0x03, 0x50
        /*001a*/ 	.short	0x0000


	//----- nvinfo : EIATTR_MAXREG_COUNT
	.align		4
        /*001c*/ 	.byte	0x03, 0x1b
        /*001e*/ 	.short	0x00ff


	//----- nvinfo : EIATTR_MERCURY_ISA_VERSION
	.align		4
        /*0020*/ 	.byte	0x03, 0x5f
        /*0022*/ 	.short	0x0101


	//----- nvinfo : EIATTR_VRC_CTA_INIT_COUNT
	.align		4
        /*0024*/ 	.byte	0x02, 0x4a
	.zero		1
	.zero		1


	//----- nvinfo : EIATTR_EXIT_INSTR_OFFSETS
	.align		4
        /*0028*/ 	.byte	0x04, 0x1c
        /*002a*/ 	.short	(.L_11 - .L_10)


	//   ....[0]....
.L_10:
        /*002c*/ 	.word	0x00000050


	//   ....[1]....
        /*0030*/ 	.word	0x00000150


	//   ....[2]....
        /*0034*/ 	.word	0x000001d0


	//   ....[3]....
        /*0038*/ 	.word	0x00000260


	//   ....[4]....
        /*003c*/ 	.word	0x000002e0


	//----- nvinfo : EIATTR_CBANK_PARAM_SIZE
	.align		4
.L_11:
        /*0040*/ 	.byte	0x03, 0x19
        /*0042*/ 	.short	0x0008


	//----- nvinfo : EIATTR_PARAM_CBANK
	.align		4
        /*0044*/ 	.byte	0x04, 0x0a
        /*0046*/ 	.short	(.L_13 - .L_12)
	.align		4
.L_12:
        /*0048*/ 	.word	index@(.nv.constant0._Z11kernel_funcm)
        /*004c*/ 	.short	0x0380
        /*004e*/ 	.short	0x0008


	//----- nvinfo : EIATTR_SW_WAR
	.align		4
.L_13:
        /*0050*/ 	.byte	0x04, 0x36
        /*0052*/ 	.short	(.L_15 - .L_14)
.L_14:
        /*0054*/ 	.word	0x00000008
.L_15:


//--------------------- .nv.callgraph             --------------------------
	.section	.nv.callgraph,"",@"SHT_CUDA_CALLGRAPH"
	.align	4
	.sectionentsize	8
	.align		4
        /*0000*/ 	.word	0x00000000
	.align		4
        /*0004*/ 	.word	0xffffffff
	.align		4
        /*0008*/ 	.word	0x00000000
	.align		4
        /*000c*/ 	.word	0xfffffffe
	.align		4
        /*0010*/ 	.word	0x00000000
	.align		4
        /*0014*/ 	.word	0xfffffffd
	.align		4
        /*0018*/ 	.word	0x00000000
	.align		4
        /*001c*/ 	.word	0xfffffffc


//--------------------- .text._Z11kernel_funcm    --------------------------
	.section	.text._Z11kernel_funcm,"ax",@progbits
	.align	128
.text._Z11kernel_funcm:
        .type           _Z11kernel_funcm,@function
        .size           _Z11kernel_funcm,(.L_x_4 - _Z11kernel_funcm)
        .other          _Z11kernel_funcm,@"STO_CUDA_ENTRY STV_DEFAULT"
_Z11kernel_funcm:
[----:B------:R-:W0:Y:S08]  /*0000*/  LDC R1, c[0x0][0x37c] ;  /* 0x0000df00ff017b82 */ /* 0x000e300000000800 */
[----:B------:R-:W1:Y:S01]  /*0010*/  LDC.64 R6, c[0x0][0x380] ;  /* 0x0000e000ff067b82 */ /* 0x000e620000000a00 */
[----:B0-----:R-:W-:Y:S01]  /*0020*/  VIADD R1, R1, 0xfffffff8 ;  /* 0xfffffff801017836 */ /* 0x001fe20000000000 */
[----:B-1----:R-:W-:-:S04]  /*0030*/  ISETP.NE.U32.AND P0, PT, R6, RZ, PT ;  /* 0x000000ff0600720c */ /* 0x002fc80003f05070 */
[----:B------:R-:W-:-:S13]  /*0040*/  ISETP.NE.AND.EX P0, PT, R7, RZ, PT, P0 ;  /* 0x000000ff0700720c */ /* 0x000fda0003f05300 */
[----:B------:R-:W-:Y:S05]  /*0050*/  @!P0 EXIT ;  /* 0x000000000000894d */ /* 0x000fea0003800000 */
[----:B------:R-:W-:-:S04]  /*0060*/  ISETP.GE.U32.AND P0, PT, R6, 0x10, PT ;  /* 0x000000100600780c */ /* 0x000fc80003f06070 */
[----:B------:R-:W-:-:S13]  /*0070*/  ISETP.GE.U32.AND.EX P0, PT, R7, RZ, PT, P0 ;  /* 0x000000ff0700720c */ /* 0x000fda0003f06100 */
[----:B------:R-:W-:Y:S05]  /*0080*/  @!P0 BRA `(.L_x_0) ;  /* 0x0000000000248947 */ /* 0x000fea0003800000 */
[----:B------:R-:W0:Y:S01]  /*0090*/  LDC R4, c[0x0][0x384] ;  /* 0x0000e100ff047b82 */ /* 0x000e220000000800 */
[----:B------:R-:W-:-:S07]  /*00a0*/  LOP3.LUT R0, R6, 0xfffffff0, RZ, 0xc0, !PT ;  /* 0xfffffff006007812 */ /* 0x000fce00078ec0ff */
.L_x_1:
[----:B------:R-:W-:Y:S02]  /*00b0*/  CS2R R2, SR_GLOBALTIMERLO ;  /* 0x0000000000027805 */ /* 0x000fe40000015200 */
[----:B------:R-:W-:-:S03]  /*00c0*/  IADD3 R0, P0, PT, R0, -0x10, RZ ;  /* 0xfffffff000007810 */ /* 0x000fc60007f1e0ff */
[----:B------:R1:W-:Y:S01]  /*00d0*/  STL.64 [R1], R2 ;  /* 0x0000000201007387 */ /* 0x0003e20000100a00 */
[----:B0-----:R-:W-:Y:S02]  /*00e0*/  IADD3.X R4, PT, PT, R4, -0x1, RZ, P0, !PT ;  /* 0xffffffff04047810 */ /* 0x001fe400007fe4ff */
[----:B------:R-:W-:-:S04]  /*00f0*/  ISETP.NE.U32.AND P0, PT, R0, RZ, PT ;  /* 0x000000ff0000720c */ /* 0x000fc80003f05070 */
[----:B------:R-:W-:-:S13]  /*0100*/  ISETP.NE.AND.EX P0, PT, R4, RZ, PT, P0 ;  /* 0x000000ff0400720c */ /* 0x000fda0003f05300 */
[----:B-1----:R-:W-:Y:S05]  /*0110*/  @P0 BRA `(.L_x_1) ;  /* 0xfffffffc00e40947 */ /* 0x002fea000383ffff */
.L_x_0:
[----:B------:R-:W-:-:S04]  /*0120*/  LOP3.LUT R0, R6, 0xf, RZ, 0xc0, !PT ;  /* 0x0000000f06007812 */ /* 0x000fc800078ec0ff */
[----:B------:R-:W-:-:S04]  /*0130*/  ISETP.NE.U32.AND P0, PT, R0, RZ, PT ;  /* 0x000000ff0000720c */ /* 0x000fc80003f05070 */
[----:B------:R-:W-:-:S13]  /*0140*/  ISETP.NE.AND.EX P0, PT, RZ, RZ, PT, P0 ;  /* 0x000000ffff00720c */ /* 0x000fda0003f05300 */
[----:B------:R-:W-:Y:S05]  /*0150*/  @!P0 EXIT ;  /* 0x000000000000894d */ /* 0x000fea0003800000 */
[----:B------:R-:W-:Y:S02]  /*0160*/  ISETP.GE.U32.AND P0, PT, R0, 0x8, PT ;  /* 0x000000080000780c */ /* 0x000fe40003f06070 */
[----:B------:R-:W-:Y:S02]  /*0170*/  LOP3.LUT R0, R6, 0x7, RZ, 0xc0, !PT ;  /* 0x0000000706007812 */ /* 0x000fe400078ec0ff */
[----:B------:R-:W-:-:S13]  /*0180*/  ISETP.GE.U32.AND.EX P0, PT, RZ, RZ, PT, P0 ;  /* 0x000000ffff00720c */ /* 0x000fda0003f06100 */
[----:B------:R-:W-:Y:S02]  /*0190*/  @P0 CS2R R2, SR_GLOBALTIMERLO ;  /* 0x0000000000020805 */ /* 0x000fe40000015200 */
[----:B------:R-:W-:-:S03]  /*01a0*/  ISETP.NE.U32.AND P1, PT, R0, RZ, PT ;  /* 0x000000ff0000720c */ /* 0x000fc60003f25070 */
[----:B------:R0:W-:Y:S01]  /*01b0*/  @P0 STL.64 [R1], R2 ;  /* 0x0000000201000387 */ /* 0x0001e20000100a00 */
[----:B------:R-:W-:-:S13]  /*01c0*/  ISETP.NE.AND.EX P1, PT, RZ, RZ, PT, P1 ;  /* 0x000000ffff00720c */ /* 0x000fda0003f25310 */
[----:B0-----:R-:W-:Y:S05]  /*01d0*/  @!P1 EXIT ;  /* 0x000000000000994d */ /* 0x001fea0003800000 */
[----:B------:R-:W-:Y:S01]  /*01e0*/  ISETP.GE.U32.AND P0, PT, R0, 0x4, PT ;  /* 0x000000040000780c */ /* 0x000fe20003f06070 */
[----:B------:R-:W-:Y:S01]  /*01f0*/  IMAD.MOV.U32 R4, RZ, RZ, RZ ;  /* 0x000000ffff047224 */ /* 0x000fe200078e00ff */
[----:B------:R-:W-:Y:S02]  /*0200*/  LOP3.LUT R0, R6, 0x3, RZ, 0xc0, !PT ;  /* 0x0000000306007812 */ /* 0x000fe400078ec0ff */
[----:B------:R-:W-:-:S13]  /*0210*/  ISETP.GE.U32.AND.EX P0, PT, RZ, RZ, PT, P0 ;  /* 0x000000ffff00720c */ /* 0x000fda0003f06100 */
[----:B------:R-:W-:Y:S02]  /*0220*/  @P0 CS2R R2, SR_GLOBALTIMERLO ;  /* 0x0000000000020805 */ /* 0x000fe40000015200 */
[----:B------:R-:W-:-:S03]  /*0230*/  ISETP.NE.U32.AND P1, PT, R0, RZ, PT ;  /* 0x000000ff0000720c */ /* 0x000fc60003f25070 */
[----:B------:R0:W-:Y:S01]  /*0240*/  @P0 STL.64 [R1], R2 ;  /* 0x0000000201000387 */ /* 0x0001e20000100a00 */
[----:B------:R-:W-:-:S13]  /*0250*/  ISETP.NE.AND.EX P0, PT, R4, RZ, PT, P1 ;  /* 0x000000ff0400720c */ /* 0x000fda0003f05310 */
[----:B0-----:R-:W-:Y:S05]  /*0260*/  @!P0 EXIT ;  /* 0x000000000000894d */ /* 0x001fea0003800000 */
.L_x_2:
[----:B------:R-:W-:Y:S02]  /*0270*/  CS2R R2, SR_GLOBALTIMERLO ;  /* 0x0000000000027805 */ /* 0x000fe40000015200 */
[----:B------:R-:W-:-:S03]  /*0280*/  IADD3 R0, P0, PT, R0, -0x1, RZ ;  /* 0xffffffff00007810 */ /* 0x000fc60007f1e0ff */
[----:B------:R0:W-:Y:S01]  /*0290*/  STL.64 [R1], R2 ;  /* 0x0000000201007387 */ /* 0x0001e20000100a00 */
[----:B------:R-:W-:Y:S02]  /*02a0*/  IADD3.X R4, PT, PT, R4, -0x1, RZ, P0, !PT ;  /* 0xffffffff04047810 */ /* 0x000fe400007fe4ff */
[----:B------:R-:W-:-:S04]  /*02b0*/  ISETP.NE.U32.AND P0, PT, R0, RZ, PT ;  /* 0x000000ff0000720c */ /* 0x000fc80003f05070 */
[----:B------:R-:W-:-:S13]  /*02c0*/  ISETP.NE.AND.EX P0, PT, R4, RZ, PT, P0 ;  /* 0x000000ff0400720c */ /* 0x000fda0003f05300 */
[----:B0-----:R-:W-:Y:S05]  /*02d0*/  @P0 BRA `(.L_x_2) ;  /* 0xfffffffc00e40947 */ /* 0x001fea000383ffff */
[----:B------:R-:W-:Y:S05]  /*02e0*/  EXIT ;  /* 0x000000000000794d */ /* 0x000fea0003800000 */
.L_x_3:
[----:B------:R-:W-:-:S00]  /*02f0*/  BRA `(.L_x_3) ;  /* 0xfffffffc00fc7947 */ /* 0x000fc0000383ffff */
[----:B------:R-:W-:-:S00]  /*0300*/  NOP ;  /* 0x0000000000007918 */ /* 0x000fc00000000000 */
[----:B------:R-:W-:-:S00]  /*0310*/  NOP ;  /* 0x0000000000007918 */ /* 0x000fc00000000000 */
[----:B------:R-:W-:-:S00]  /*0320*/  NOP ;  /* 0x0000000000007918 */ /* 0x000fc00000000000 */
[----:B------:R-:W-:-:S00]  /*0330*/  NOP ;  /* 0x0000000000007918 */ /* 0x000fc00000000000 */
[----:B------:R-:W-:-:S00]  /*0340*/  NOP ;  /* 0x0000000000007918 */ /* 0x000fc00000000000 */
[----:B------:R-:W-:-:S00]  /*0350*/  NOP ;  /* 0x0000000000007918 */ /* 0x000fc00000000000 */
[----:B------:R-:W-:-:S00]  /*0360*/  NOP ;  /* 0x0000000000007918 */ /* 0x000fc00000000000 */
[----:B------:R-:W-:-:S00]  /*0370*/  NOP ;  /* 0x0000000000007918 */ /* 0x000fc00000000000 */
.L_x_4:


//--------------------- .nv.shared.reserved.0     --------------------------
	.section	.nv.shared.reserved.0,"aw",@nobits
	.weak		__nv_reservedSMEM_offset_0_alias
	.size		__nv_reservedSMEM_offset_0_alias, 0, 64
	.other		__nv_reservedSMEM_offset_0_alias,@"STO_CUDA_RESERVED_SHARED STV_DEFAULT"
__nv_reservedSMEM_offset_0_alias:
	.zero		0
	.zero		64


//--------------------- .nv.constant0._Z11kernel_funcm --------------------------
	.section	.nv.constant0._Z11kernel_funcm,"a",@progbits
	.sectionflags	@""
	.align	4
.nv.constant0._Z11kernel_funcm:
	.zero		904


//--------------------- SYMBOLS --------------------------

	.type		.nv.reservedSmem.offset0,@object
	.size		.nv.reservedSmem.offset0,0x4
